//
// Generated by NVIDIA NVVM Compiler
//
// Compiler Build ID: CL-36424714
// Cuda compilation tools, release 13.0, V13.0.88
// Based on NVVM 20.0.0
//

.version 9.0
.target sm_100
.address_size 64

	// .globl	_Z17mul_stress_kernelPfif

.visible .entry _Z17mul_stress_kernelPfif(
	.param .u64 .ptr .align 1 _Z17mul_stress_kernelPfif_param_0,
	.param .u32 _Z17mul_stress_kernelPfif_param_1,
	.param .f32 _Z17mul_stress_kernelPfif_param_2
)
{
	.reg .pred 	%p<3>;
	.reg .b32 	%r<10>;
	.reg .b32 	%f<99>;
	.reg .b64 	%rd<5>;

	ld.param.u64 	%rd1, [_Z17mul_stress_kernelPfif_param_0];
	ld.param.u32 	%r4, [_Z17mul_stress_kernelPfif_param_1];
	ld.param.f32 	%f25, [_Z17mul_stress_kernelPfif_param_2];
	mov.u32 	%r5, %ctaid.x;
	mov.u32 	%r6, %ntid.x;
	mov.u32 	%r7, %tid.x;
	mad.lo.s32 	%r1, %r5, %r6, %r7;
	setp.ge.s32 	%p1, %r1, %r4;
	@%p1 bra 	$L__BB0_4;
	cvt.rn.f32.s32 	%f26, %r1;
	fma.rn.f32 	%f98, %f26, 0f3727C5AC, 0f3F800000;
	add.f32 	%f97, %f98, 0f3C23D70A;
	add.f32 	%f96, %f98, 0f3CA3D70A;
	add.f32 	%f95, %f98, 0f3CF5C28F;
	add.f32 	%f94, %f98, 0f3D23D70A;
	add.f32 	%f93, %f98, 0f3D4CCCCC;
	add.f32 	%f92, %f98, 0f3D75C28F;
	add.f32 	%f91, %f98, 0f3D8F5C29;
	mov.b32 	%r9, 0;
$L__BB0_2:
	mul.f32 	%f27, %f25, %f98;
	mul.f32 	%f28, %f25, %f97;
	mul.f32 	%f29, %f25, %f96;
	mul.f32 	%f30, %f25, %f95;
	mul.f32 	%f31, %f25, %f94;
	mul.f32 	%f32, %f25, %f93;
	mul.f32 	%f33, %f25, %f92;
	mul.f32 	%f34, %f25, %f91;
	mul.f32 	%f35, %f25, %f27;
	mul.f32 	%f36, %f25, %f28;
	mul.f32 	%f37, %f25, %f29;
	mul.f32 	%f38, %f25, %f30;
	mul.f32 	%f39, %f25, %f31;
	mul.f32 	%f40, %f25, %f32;
	mul.f32 	%f41, %f25, %f33;
	mul.f32 	%f42, %f25, %f34;
	mul.f32 	%f43, %f25, %f35;
	mul.f32 	%f44, %f25, %f36;
	mul.f32 	%f45, %f25, %f37;
	mul.f32 	%f46, %f25, %f38;
	mul.f32 	%f47, %f25, %f39;
	mul.f32 	%f48, %f25, %f40;
	mul.f32 	%f49, %f25, %f41;
	mul.f32 	%f50, %f25, %f42;
	mul.f32 	%f51, %f25, %f43;
	mul.f32 	%f52, %f25, %f44;
	mul.f32 	%f53, %f25, %f45;
	mul.f32 	%f54, %f25, %f46;
	mul.f32 	%f55, %f25, %f47;
	mul.f32 	%f56, %f25, %f48;
	mul.f32 	%f57, %f25, %f49;
	mul.f32 	%f58, %f25, %f50;
	mul.f32 	%f59, %f25, %f51;
	mul.f32 	%f60, %f25, %f52;
	mul.f32 	%f61, %f25, %f53;
	mul.f32 	%f62, %f25, %f54;
	mul.f32 	%f63, %f25, %f55;
	mul.f32 	%f64, %f25, %f56;
	mul.f32 	%f65, %f25, %f57;
	mul.f32 	%f66, %f25, %f58;
	mul.f32 	%f67, %f25, %f59;
	mul.f32 	%f68, %f25, %f60;
	mul.f32 	%f69, %f25, %f61;
	mul.f32 	%f70, %f25, %f62;
	mul.f32 	%f71, %f25, %f63;
	mul.f32 	%f72, %f25, %f64;
	mul.f32 	%f73, %f25, %f65;
	mul.f32 	%f74, %f25, %f66;
	mul.f32 	%f75, %f25, %f67;
	mul.f32 	%f76, %f25, %f68;
	mul.f32 	%f77, %f25, %f69;
	mul.f32 	%f78, %f25, %f70;
	mul.f32 	%f79, %f25, %f71;
	mul.f32 	%f80, %f25, %f72;
	mul.f32 	%f81, %f25, %f73;
	mul.f32 	%f82, %f25, %f74;
	mul.f32 	%f98, %f25, %f75;
	mul.f32 	%f97, %f25, %f76;
	mul.f32 	%f96, %f25, %f77;
	mul.f32 	%f95, %f25, %f78;
	mul.f32 	%f94, %f25, %f79;
	mul.f32 	%f93, %f25, %f80;
	mul.f32 	%f92, %f25, %f81;
	mul.f32 	%f91, %f25, %f82;
	add.s32 	%r9, %r9, 8;
	setp.ne.s32 	%p2, %r9, 1000;
	@%p2 bra 	$L__BB0_2;
	add.f32 	%f83, %f98, 0f00000000;
	add.f32 	%f84, %f83, %f97;
	add.f32 	%f85, %f84, %f96;
	add.f32 	%f86, %f85, %f95;
	add.f32 	%f87, %f86, %f94;
	add.f32 	%f88, %f87, %f93;
	add.f32 	%f89, %f88, %f92;
	add.f32 	%f90, %f89, %f91;
	cvta.to.global.u64 	%rd2, %rd1;
	mul.wide.s32 	%rd3, %r1, 4;
	add.s64 	%rd4, %rd2, %rd3;
	st.global.f32 	[%rd4], %f90;
$L__BB0_4:
	ret;

}


// ===== COMPILED SASS (sm_100) =====

	.target	sm_100

	.elftype	@"ET_EXEC"


//--------------------- .note.nv.tkinfo           --------------------------
	.section	.note.nv.tkinfo,"",@"SHT_NOTE"
	.sectionflags	@"SHF_NOTE_NV_TKINFO"
	.tkinfo
        /*0018*/ 	.word	0x00000002
        /*0030*/ 	.string	""
        /*0030*/ 	.string	"ptxas"
        /*0030*/ 	.string	"Cuda compilation tools, release 13.0, V13.0.88"
        /*0030*/ 	.string	"Build cuda_13.0.r13.0/compiler.36424714_0"
        /*0030*/ 	.string	"-arch sm_100 -m 64 "



//--------------------- .note.nv.cuinfo           --------------------------
	.section	.note.nv.cuinfo,"",@"SHT_NOTE"
	.sectionflags	@"SHF_NOTE_NV_CUINFO"
        /*0018*/ 	.short	0x0002
        /*001a*/ 	.short	0x0064
        /*001c*/ 	.short	0x0082
	.zero		2


//--------------------- .nv.info                  --------------------------
	.section	.nv.info,"",@"SHT_CUDA_INFO"
	.align	4


	//----- nvinfo : EIATTR_REGCOUNT
	.align		4
        /*0000*/ 	.byte	0x04, 0x2f
        /*0002*/ 	.short	(.L_1 - .L_0)
	.align		4
.L_0:
        /*0004*/ 	.word	index@(_Z17mul_stress_kernelPfif)
        /*0008*/ 	.word	0x00000012


	//----- nvinfo : EIATTR_FRAME_SIZE
	.align		4
.L_1:
        /*000c*/ 	.byte	0x04, 0x11
        /*000e*/ 	.short	(.L_3 - .L_2)
	.align		4
.L_2:
        /*0010*/ 	.word	index@(_Z17mul_stress_kernelPfif)
        /*0014*/ 	.word	0x00000000


	//----- nvinfo : EIATTR_MIN_STACK_SIZE
	.align		4
.L_3:
        /*0018*/ 	.byte	0x04, 0x12
        /*001a*/ 	.short	(.L_5 - .L_4)
	.align		4
.L_4:
        /*001c*/ 	.word	index@(_Z17mul_stress_kernelPfif)
        /*0020*/ 	.word	0x00000000
.L_5:


//--------------------- .nv.compat                --------------------------
	.section	.nv.compat,"",@"SHT_CUDA_COMPAT_INFO"
	.align	4
        /*0000*/ 	.byte	0x02, 0x09, 0x00, 0x00, 0x02, 0x02, 0x01, 0x00, 0x02, 0x05, 0x05, 0x00, 0x03, 0x07, 0x01, 0x01
        /*0010*/ 	.byte	0x02, 0x03, 0x00, 0x00, 0x02, 0x06, 0x01, 0x00, 0x04, 0x0b, 0x08, 0x00, 0x09, 0x00, 0x00, 0x00
        /*0020*/ 	.byte	0x00, 0x00, 0x00, 0x00


//--------------------- .nv.info._Z17mul_stress_kernelPfif --------------------------
	.section	.nv.info._Z17mul_stress_kernelPfif,"",@"SHT_CUDA_INFO"
	.sectionflags	@""
	.align	4


	//----- nvinfo : EIATTR_CUDA_API_VERSION
	.align		4
        /*0000*/ 	.byte	0x04, 0x37
        /*0002*/ 	.short	(.L_7 - .L_6)
.L_6:
        /*0004*/ 	.word	0x00000082


	//----- nvinfo : EIATTR_KPARAM_INFO
	.align		4
.L_7:
        /*0008*/ 	.byte	0x04, 0x17
        /*000a*/ 	.short	(.L_9 - .L_8)
.L_8:
        /*000c*/ 	.word	0x00000000
        /*0010*/ 	.short	0x0002
        /*0012*/ 	.short	0x000c
        /*0014*/ 	.byte	0x00, 0xf0, 0x11, 0x00


	//----- nvinfo : EIATTR_KPARAM_INFO
	.align		4
.L_9:
        /*0018*/ 	.byte	0x04, 0x17
        /*001a*/ 	.short	(.L_11 - .L_10)
.L_10:
        /*001c*/ 	.word	0x00000000
        /*0020*/ 	.short	0x0001
        /*0022*/ 	.short	0x0008
        /*0024*/ 	.byte	0x00, 0xf0, 0x11, 0x00


	//----- nvinfo : EIATTR_KPARAM_INFO
	.align		4
.L_11:
        /*0028*/ 	.byte	0x04, 0x17
        /*002a*/ 	.short	(.L_13 - .L_12)
.L_12:
        /*002c*/ 	.word	0x00000000
        /*0030*/ 	.short	0x0000
        /*0032*/ 	.short	0x0000
        /*0034*/ 	.byte	0x00, 0xf5, 0x21, 0x00


	//----- nvinfo : EIATTR_SPARSE_MMA_MASK
	.align		4
.L_13:
        /*0038*/ 	.byte	0x03, 0x50
        /*003a*/ 	.short	0x0000


	//----- nvinfo : EIATTR_MAXREG_COUNT
	.align		4
        /*003c*/ 	.byte	0x03, 0x1b
        /*003e*/ 	.short	0x00ff


	//----- nvinfo : EIATTR_MERCURY_ISA_VERSION
	.align		4
        /*0040*/ 	.byte	0x03, 0x5f
        /*0042*/ 	.short	0x0101


	//----- nvinfo : EIATTR_VRC_CTA_INIT_COUNT
	.align		4
        /*0044*/ 	.byte	0x02, 0x4a
	.zero		1
	.zero		1


	//----- nvinfo : EIATTR_EXIT_INSTR_OFFSETS
	.align		4
        /*0048*/ 	.byte	0x04, 0x1c
        /*004a*/ 	.short	(.L_15 - .L_14)


	//   ....[0]....
.L_14:
        /*004c*/ 	.word	0x00000070


	//   ....[1]....
        /*0050*/ 	.word	0x00001630


	//----- nvinfo : EIATTR_CBANK_PARAM_SIZE
	.align		4
.L_15:
        /*0054*/ 	.byte	0x03, 0x19
        /*0056*/ 	.short	0x0010


	//----- nvinfo : EIATTR_PARAM_CBANK
	.align		4
        /*0058*/ 	.byte	0x04, 0x0a
        /*005a*/ 	.short	(.L_17 - .L_16)
	.align		4
.L_16:
        /*005c*/ 	.word	index@(.nv.constant0._Z17mul_stress_kernelPfif)
        /*0060*/ 	.short	0x0380
        /*0062*/ 	.short	0x0010


	//----- nvinfo : EIATTR_SW_WAR
	.align		4
.L_17:
        /*0064*/ 	.byte	0x04, 0x36
        /*0066*/ 	.short	(.L_19 - .L_18)
.L_18:
        /*0068*/ 	.word	0x00000008
.L_19:


//--------------------- .nv.callgraph             --------------------------
	.section	.nv.callgraph,"",@"SHT_CUDA_CALLGRAPH"
	.align	4
	.sectionentsize	8
	.align		4
        /*0000*/ 	.word	0x00000000
	.align		4
        /*0004*/ 	.word	0xffffffff
	.align		4
        /*0008*/ 	.word	0x00000000
	.align		4
        /*000c*/ 	.word	0xfffffffe
	.align		4
        /*0010*/ 	.word	0x00000000
	.align		4
        /*0014*/ 	.word	0xfffffffd
	.align		4
        /*0018*/ 	.word	0x00000000
	.align		4
        /*001c*/ 	.word	0xfffffffc


//--------------------- .text._Z17mul_stress_kernelPfif --------------------------
	.section	.text._Z17mul_stress_kernelPfif,"ax",@progbits
	.align	128
        .global         _Z17mul_stress_kernelPfif
        .type           _Z17mul_stress_kernelPfif,@function
        .size           _Z17mul_stress_kernelPfif,(.L_x_2 - _Z17mul_stress_kernelPfif)
        .other          _Z17mul_stress_kernelPfif,@"STO_CUDA_ENTRY STV_DEFAULT"
_Z17mul_stress_kernelPfif:
.text._Z17mul_stress_kernelPfif:
[----:B------:R-:W-:Y:S01]  /*0000*/  LDC R1, c[0x0][0x37c] ;  /* 0x0000df00ff017b82 */ /* 0x000fe20000000800 */
[----:B------:R-:W0:Y:S07]  /*0010*/  S2R R3, SR_TID.X ;  /* 0x0000000000037919 */ /* 0x000e2e0000002100 */
[----:B------:R-:W0:Y:S01]  /*0020*/  S2UR UR4, SR_CTAID.X ;  /* 0x00000000000479c3 */ /* 0x000e220000002500 */
[----:B------:R-:W1:Y:S07]  /*0030*/  LDCU UR5, c[0x0][0x388] ;  /* 0x00007100ff0577ac */ /* 0x000e6e0008000800 */
[----:B------:R-:W0:Y:S02]  /*0040*/  LDC R0, c[0x0][0x360] ;  /* 0x0000d800ff007b82 */ /* 0x000e240000000800 */
[----:B0-----:R-:W-:-:S05]  /*0050*/  IMAD R0, R0, UR4, R3 ;  /* 0x0000000400007c24 */ /* 0x001fca000f8e0203 */
[----:B-1----:R-:W-:-:S13]  /*0060*/  ISETP.GE.AND P0, PT, R0, UR5, PT ;  /* 0x0000000500007c0c */ /* 0x002fda000bf06270 */
[----:B------:R-:W-:Y:S05]  /*0070*/  @P0 EXIT ;  /* 0x000000000000094d */ /* 0x000fea0003800000 */
[----:B------:R-:W-:Y:S01]  /*0080*/  HFMA2 R3, -RZ, RZ, 0.447021484375, -5.671875 ;  /* 0x3727c5acff037431 */ /* 0x000fe200000001ff */
[----:B------:R-:W-:Y:S01]  /*0090*/  I2FP.F32.S32 R2, R0 ;  /* 0x0000000000027245 */ /* 0x000fe20000201400 */
[----:B------:R-:W0:Y:S01]  /*00a0*/  LDCU.64 UR6, c[0x0][0x358] ;  /* 0x00006b00ff0677ac */ /* 0x000e220008000a00 */
[----:B------:R-:W1:Y:S03]  /*00b0*/  LDCU UR5, c[0x0][0x38c] ;  /* 0x00007180ff0577ac */ /* 0x000e660008000800 */
[----:B------:R-:W-:Y:S01]  /*00c0*/  FFMA R2, R2, R3, 1 ;  /* 0x3f80000002027423 */ /* 0x000fe20000000003 */
[----:B------:R-:W-:-:S03]  /*00d0*/  UMOV UR4, URZ ;  /* 0x000000ff00047c82 */ /* 0x000fc60008000000 */
[C---:B------:R-:W-:Y:S01]  /*00e0*/  FADD R4, R2.reuse, 0.0099999997764825820923 ;  /* 0x3c23d70a02047421 */ /* 0x040fe20000000000 */
[C---:B------:R-:W-:Y:S01]  /*00f0*/  FADD R5, R2.reuse, 0.019999999552965164185 ;  /* 0x3ca3d70a02057421 */ /* 0x040fe20000000000 */
[C---:B------:R-:W-:Y:S01]  /*0100*/  FADD R6, R2.reuse, 0.029999999329447746277 ;  /* 0x3cf5c28f02067421 */ /* 0x040fe20000000000 */
[C---:B------:R-:W-:Y:S01]  /*0110*/  FADD R7, R2.reuse, 0.039999999105930328369 ;  /* 0x3d23d70a02077421 */ /* 0x040fe20000000000 */
[C---:B------:R-:W-:Y:S01]  /*0120*/  FADD R8, R2.reuse, 0.04999999701976776123 ;  /* 0x3d4ccccc02087421 */ /* 0x040fe20000000000 */
[C---:B------:R-:W-:Y:S01]  /*0130*/  FADD R9, R2.reuse, 0.059999998658895492554 ;  /* 0x3d75c28f02097421 */ /* 0x040fe20000000000 */
[----:B------:R-:W-:-:S07]  /*0140*/  FADD R10, R2, 0.070000000298023223877 ;  /* 0x3d8f5c29020a7421 */ /* 0x000fce0000000000 */
.L_x_0:
[----:B-1----:R-:W-:Y:S01]  /*0150*/  FMUL R4, R4, UR5 ;  /* 0x0000000504047c20 */ /* 0x002fe20008400000 */
[----:B------:R-:W-:Y:S01]  /*0160*/  FMUL R5, R5, UR5 ;  /* 0x0000000505057c20 */ /* 0x000fe20008400000 */
        /* <DEDUP_REMOVED lines=286> */
[----:B------:R-:W-:Y:S01]  /*1350*/  UIADD3 UR4, UPT, UPT, UR4, 0x28, URZ ;  /* 0x0000002804047890 */ /* 0x000fe2000fffe0ff */
        /* <DEDUP_REMOVED lines=8> */
[----:B------:R-:W-:Y:S01]  /*13e0*/  UISETP.NE.AND UP0, UPT, UR4, 0x3e8, UPT ;  /* 0x000003e80400788c */ /* 0x000fe2000bf05270 */
        /* <DEDUP_REMOVED lines=24> */
[----:B------:R-:W-:Y:S06]  /*1570*/  BRA.U UP0, `(.L_x_0) ;  /* 0xffffffe900f47547 */ /* 0x000fec000b83ffff */
[----:B------:R-:W-:Y:S02]  /*1580*/  FADD R11, RZ, R2 ;  /* 0x00000002ff0b7221 */ /* 0x000fe40000000000 */
[----:B------:R-:W1:Y:S02]  /*1590*/  LDC.64 R2, c[0x0][0x380] ;  /* 0x0000e000ff027b82 */ /* 0x000e640000000a00 */
[----:B------:R-:W-:-:S04]  /*15a0*/  FADD R4, R4, R11 ;  /* 0x0000000b04047221 */ /* 0x000fc80000000000 */
[----:B------:R-:W-:-:S04]  /*15b0*/  FADD R5, R5, R4 ;  /* 0x0000000405057221 */ /* 0x000fc80000000000 */
[----:B------:R-:W-:-:S04]  /*15c0*/  FADD R6, R6, R5 ;  /* 0x0000000506067221 */ /* 0x000fc80000000000 */
[----:B------:R-:W-:-:S04]  /*15d0*/  FADD R7, R7, R6 ;  /* 0x0000000607077221 */ /* 0x000fc80000000000 */
[----:B------:R-:W-:-:S04]  /*15e0*/  FADD R8, R8, R7 ;  /* 0x0000000708087221 */ /* 0x000fc80000000000 */
[----:B------:R-:W-:Y:S01]  /*15f0*/  FADD R9, R9, R8 ;  /* 0x0000000809097221 */ /* 0x000fe20000000000 */
[----:B-1----:R-:W-:-:S04]  /*1600*/  IMAD.WIDE R2, R0, 0x4, R2 ;  /* 0x0000000400027825 */ /* 0x002fc800078e0202 */
[----:B------:R-:W-:-:S05]  /*1610*/  FADD R9, R10, R9 ;  /* 0x000000090a097221 */ /* 0x000fca0000000000 */
[----:B0-----:R-:W-:Y:S01]  /*1620*/  STG.E desc[UR6][R2.64], R9 ;  /* 0x0000000902007986 */ /* 0x001fe2000c101906 */
[----:B------:R-:W-:Y:S05]  /*1630*/  EXIT ;  /* 0x000000000000794d */ /* 0x000fea0003800000 */
.L_x_1:
[----:B------:R-:W-:-:S00]  /*1640*/  BRA `(.L_x_1) ;  /* 0xfffffffc00fc7947 */ /* 0x000fc0000383ffff */
[----:B------:R-:W-:-:S00]  /*1650*/  NOP ;  /* 0x0000000000007918 */ /* 0x000fc00000000000 */
        /* <DEDUP_REMOVED lines=10> */
.L_x_2:


//--------------------- .nv.shared.reserved.0     --------------------------
	.section	.nv.shared.reserved.0,"aw",@nobits
	.weak		__nv_reservedSMEM_offset_0_alias
	.size		__nv_reservedSMEM_offset_0_alias, 0, 64
	.other		__nv_reservedSMEM_offset_0_alias,@"STO_CUDA_RESERVED_SHARED STV_DEFAULT"
__nv_reservedSMEM_offset_0_alias:
	.zero		0
	.zero		64


//--------------------- .nv.constant0._Z17mul_stress_kernelPfif --------------------------
	.section	.nv.constant0._Z17mul_stress_kernelPfif,"a",@progbits
	.sectionflags	@""
	.align	4
.nv.constant0._Z17mul_stress_kernelPfif:
	.zero		912


//--------------------- SYMBOLS --------------------------

	.type		.nv.reservedSmem.offset0,@object
	.size		.nv.reservedSmem.offset0,0x4
